//
// Generated by NVIDIA NVVM Compiler
//
// Compiler Build ID: CL-36424714
// Cuda compilation tools, release 13.0, V13.0.88
// Based on NVVM 20.0.0
//

.version 9.0
.target sm_100
.address_size 64

	// .globl	_Z6kernelPiS_

.visible .entry _Z6kernelPiS_(
	.param .u64 .ptr .align 1 _Z6kernelPiS__param_0,
	.param .u64 .ptr .align 1 _Z6kernelPiS__param_1
)
{
	.reg .b32 	%r<5>;
	.reg .b64 	%rd<8>;

	ld.param.u64 	%rd1, [_Z6kernelPiS__param_0];
	ld.param.u64 	%rd2, [_Z6kernelPiS__param_1];
	cvta.to.global.u64 	%rd3, %rd1;
	cvta.to.global.u64 	%rd4, %rd2;
	mov.u32 	%r1, %tid.x;
	mul.wide.u32 	%rd5, %r1, 4;
	add.s64 	%rd6, %rd4, %rd5;
	ld.global.u32 	%r2, [%rd6];
	add.s64 	%rd7, %rd3, %rd5;
	ld.global.u32 	%r3, [%rd7];
	add.s32 	%r4, %r3, %r2;
	st.global.u32 	[%rd7], %r4;
	ret;

}


// ===== COMPILED SASS (sm_100) =====

	.target	sm_100

	.elftype	@"ET_EXEC"


//--------------------- .note.nv.tkinfo           --------------------------
	.section	.note.nv.tkinfo,"",@"SHT_NOTE"
	.sectionflags	@"SHF_NOTE_NV_TKINFO"
	.tkinfo
        /*0018*/ 	.word	0x00000002
        /*0030*/ 	.string	""
        /*0030*/ 	.string	"ptxas"
        /*0030*/ 	.string	"Cuda compilation tools, release 13.0, V13.0.88"
        /*0030*/ 	.string	"Build cuda_13.0.r13.0/compiler.36424714_0"
        /*0030*/ 	.string	"-arch sm_100 -m 64 "



//--------------------- .note.nv.cuinfo           --------------------------
	.section	.note.nv.cuinfo,"",@"SHT_NOTE"
	.sectionflags	@"SHF_NOTE_NV_CUINFO"
        /*0018*/ 	.short	0x0002
        /*001a*/ 	.short	0x0064
        /*001c*/ 	.short	0x0082
	.zero		2


//--------------------- .nv.info                  --------------------------
	.section	.nv.info,"",@"SHT_CUDA_INFO"
	.align	4


	//----- nvinfo : EIATTR_REGCOUNT
	.align		4
        /*0000*/ 	.byte	0x04, 0x2f
        /*0002*/ 	.short	(.L_1 - .L_0)
	.align		4
.L_0:
        /*0004*/ 	.word	index@(_Z6kernelPiS_)
        /*0008*/ 	.word	0x0000000a


	//----- nvinfo : EIATTR_FRAME_SIZE
	.align		4
.L_1:
        /*000c*/ 	.byte	0x04, 0x11
        /*000e*/ 	.short	(.L_3 - .L_2)
	.align		4
.L_2:
        /*0010*/ 	.word	index@(_Z6kernelPiS_)
        /*0014*/ 	.word	0x00000000


	//----- nvinfo : EIATTR_MIN_STACK_SIZE
	.align		4
.L_3:
        /*0018*/ 	.byte	0x04, 0x12
        /*001a*/ 	.short	(.L_5 - .L_4)
	.align		4
.L_4:
        /*001c*/ 	.word	index@(_Z6kernelPiS_)
        /*0020*/ 	.word	0x00000000
.L_5:


//--------------------- .nv.compat                --------------------------
	.section	.nv.compat,"",@"SHT_CUDA_COMPAT_INFO"
	.align	4
        /*0000*/ 	.byte	0x02, 0x09, 0x00, 0x00, 0x02, 0x02, 0x01, 0x00, 0x02, 0x05, 0x05, 0x00, 0x03, 0x07, 0x01, 0x01
        /*0010*/ 	.byte	0x02, 0x03, 0x00, 0x00, 0x02, 0x06, 0x01, 0x00, 0x04, 0x0b, 0x08, 0x00, 0x09, 0x00, 0x00, 0x00
        /*0020*/ 	.byte	0x00, 0x00, 0x00, 0x00


//--------------------- .nv.info._Z6kernelPiS_    --------------------------
	.section	.nv.info._Z6kernelPiS_,"",@"SHT_CUDA_INFO"
	.sectionflags	@""
	.align	4


	//----- nvinfo : EIATTR_CUDA_API_VERSION
	.align		4
        /*0000*/ 	.byte	0x04, 0x37
        /*0002*/ 	.short	(.L_7 - .L_6)
.L_6:
        /*0004*/ 	.word	0x00000082


	//----- nvinfo : EIATTR_KPARAM_INFO
	.align		4
.L_7:
        /*0008*/ 	.byte	0x04, 0x17
        /*000a*/ 	.short	(.L_9 - .L_8)
.L_8:
        /*000c*/ 	.word	0x00000000
        /*0010*/ 	.short	0x0001
        /*0012*/ 	.short	0x0008
        /*0014*/ 	.byte	0x00, 0xf5, 0x21, 0x00


	//----- nvinfo : EIATTR_KPARAM_INFO
	.align		4
.L_9:
        /*0018*/ 	.byte	0x04, 0x17
        /*001a*/ 	.short	(.L_11 - .L_10)
.L_10:
        /*001c*/ 	.word	0x00000000
        /*0020*/ 	.short	0x0000
        /*0022*/ 	.short	0x0000
        /*0024*/ 	.byte	0x00, 0xf5, 0x21, 0x00


	//----- nvinfo : EIATTR_SPARSE_MMA_MASK
	.align		4
.L_11:
        /*0028*/ 	.byte	0x03, 0x50
        /*002a*/ 	.short	0x0000


	//----- nvinfo : EIATTR_MAXREG_COUNT
	.align		4
        /*002c*/ 	.byte	0x03, 0x1b
        /*002e*/ 	.short	0x00ff


	//----- nvinfo : EIATTR_MERCURY_ISA_VERSION
	.align		4
        /*0030*/ 	.byte	0x03, 0x5f
        /*0032*/ 	.short	0x0101


	//----- nvinfo : EIATTR_VRC_CTA_INIT_COUNT
	.align		4
        /*0034*/ 	.byte	0x02, 0x4a
	.zero		1
	.zero		1


	//----- nvinfo : EIATTR_EXIT_INSTR_OFFSETS
	.align		4
        /*0038*/ 	.byte	0x04, 0x1c
        /*003a*/ 	.short	(.L_13 - .L_12)


	//   ....[0]....
.L_12:
        /*003c*/ 	.word	0x000000b0


	//----- nvinfo : EIATTR_CBANK_PARAM_SIZE
	.align		4
.L_13:
        /*0040*/ 	.byte	0x03, 0x19
        /*0042*/ 	.short	0x0010


	//----- nvinfo : EIATTR_PARAM_CBANK
	.align		4
        /*0044*/ 	.byte	0x04, 0x0a
        /*0046*/ 	.short	(.L_15 - .L_14)
	.align		4
.L_14:
        /*0048*/ 	.word	index@(.nv.constant0._Z6kernelPiS_)
        /*004c*/ 	.short	0x0380
        /*004e*/ 	.short	0x0010


	//----- nvinfo : EIATTR_SW_WAR
	.align		4
.L_15:
        /*0050*/ 	.byte	0x04, 0x36
        /*0052*/ 	.short	(.L_17 - .L_16)
.L_16:
        /*0054*/ 	.word	0x00000008
.L_17:


//--------------------- .nv.callgraph             --------------------------
	.section	.nv.callgraph,"",@"SHT_CUDA_CALLGRAPH"
	.align	4
	.sectionentsize	8
	.align		4
        /*0000*/ 	.word	0x00000000
	.align		4
        /*0004*/ 	.word	0xffffffff
	.align		4
        /*0008*/ 	.word	0x00000000
	.align		4
        /*000c*/ 	.word	0xfffffffe
	.align		4
        /*0010*/ 	.word	0x00000000
	.align		4
        /*0014*/ 	.word	0xfffffffd
	.align		4
        /*0018*/ 	.word	0x00000000
	.align		4
        /*001c*/ 	.word	0xfffffffc


//--------------------- .text._Z6kernelPiS_       --------------------------
	.section	.text._Z6kernelPiS_,"ax",@progbits
	.align	128
        .global         _Z6kernelPiS_
        .type           _Z6kernelPiS_,@function
        .size           _Z6kernelPiS_,(.L_x_1 - _Z6kernelPiS_)
        .other          _Z6kernelPiS_,@"STO_CUDA_ENTRY STV_DEFAULT"
_Z6kernelPiS_:
.text._Z6kernelPiS_:
[----:B------:R-:W-:Y:S01]  /*0000*/  LDC R1, c[0x0][0x37c] ;  /* 0x0000df00ff017b82 */ /* 0x000fe20000000800 */
[----:B------:R-:W0:Y:S07]  /*0010*/  S2R R7, SR_TID.X ;  /* 0x0000000000077919 */ /* 0x000e2e0000002100 */
[----:B------:R-:W0:Y:S01]  /*0020*/  LDC.64 R2, c[0x0][0x388] ;  /* 0x0000e200ff027b82 */ /* 0x000e220000000a00 */
[----:B------:R-:W1:Y:S07]  /*0030*/  LDCU.64 UR4, c[0x0][0x358] ;  /* 0x00006b00ff0477ac */ /* 0x000e6e0008000a00 */
[----:B------:R-:W2:Y:S01]  /*0040*/  LDC.64 R4, c[0x0][0x380] ;  /* 0x0000e000ff047b82 */ /* 0x000ea20000000a00 */
[----:B0-----:R-:W-:-:S04]  /*0050*/  IMAD.WIDE.U32 R2, R7, 0x4, R2 ;  /* 0x0000000407027825 */ /* 0x001fc800078e0002 */
[----:B--2---:R-:W-:Y:S02]  /*0060*/  IMAD.WIDE.U32 R4, R7, 0x4, R4 ;  /* 0x0000000407047825 */ /* 0x004fe400078e0004 */
[----:B-1----:R-:W2:Y:S04]  /*0070*/  LDG.E R2, desc[UR4][R2.64] ;  /* 0x0000000402027981 */ /* 0x002ea8000c1e1900 */
[----:B------:R-:W2:Y:S02]  /*0080*/  LDG.E R7, desc[UR4][R4.64] ;  /* 0x0000000404077981 */ /* 0x000ea4000c1e1900 */
[----:B--2---:R-:W-:-:S05]  /*0090*/  IADD3 R7, PT, PT, R2, R7, RZ ;  /* 0x0000000702077210 */ /* 0x004fca0007ffe0ff */
[----:B------:R-:W-:Y:S01]  /*00a0*/  STG.E desc[UR4][R4.64], R7 ;  /* 0x0000000704007986 */ /* 0x000fe2000c101904 */
[----:B------:R-:W-:Y:S05]  /*00b0*/  EXIT ;  /* 0x000000000000794d */ /* 0x000fea0003800000 */
.L_x_0:
[----:B------:R-:W-:-:S00]  /*00c0*/  BRA `(.L_x_0) ;  /* 0xfffffffc00fc7947 */ /* 0x000fc0000383ffff */
[----:B------:R-:W-:-:S00]  /*00d0*/  NOP ;  /* 0x0000000000007918 */ /* 0x000fc00000000000 */
        /* <DEDUP_REMOVED lines=10> */
.L_x_1:


//--------------------- .nv.shared.reserved.0     --------------------------
	.section	.nv.shared.reserved.0,"aw",@nobits
	.weak		__nv_reservedSMEM_offset_0_alias
	.size		__nv_reservedSMEM_offset_0_alias, 0, 64
	.other		__nv_reservedSMEM_offset_0_alias,@"STO_CUDA_RESERVED_SHARED STV_DEFAULT"
__nv_reservedSMEM_offset_0_alias:
	.zero		0
	.zero		64


//--------------------- .nv.constant0._Z6kernelPiS_ --------------------------
	.section	.nv.constant0._Z6kernelPiS_,"a",@progbits
	.sectionflags	@""
	.align	4
.nv.constant0._Z6kernelPiS_:
	.zero		912


//--------------------- SYMBOLS --------------------------

	.type		.nv.reservedSmem.offset0,@object
	.size		.nv.reservedSmem.offset0,0x4
